//
// Generated by NVIDIA NVVM Compiler
//
// Compiler Build ID: CL-36424714
// Cuda compilation tools, release 13.0, V13.0.88
// Based on NVVM 20.0.0
//

.version 9.0
.target sm_100
.address_size 64

	// .globl	_Z13dotProductGPUPfS_S_i
.extern .shared .align 16 .b8 shared_mem[];

.visible .entry _Z13dotProductGPUPfS_S_i(
	.param .u64 .ptr .align 1 _Z13dotProductGPUPfS_S_i_param_0,
	.param .u64 .ptr .align 1 _Z13dotProductGPUPfS_S_i_param_1,
	.param .u64 .ptr .align 1 _Z13dotProductGPUPfS_S_i_param_2,
	.param .u32 _Z13dotProductGPUPfS_S_i_param_3
)
{
	.reg .pred 	%p<11>;
	.reg .b32 	%r<45>;
	.reg .b32 	%f<34>;
	.reg .b64 	%rd<22>;

	ld.param.u64 	%rd4, [_Z13dotProductGPUPfS_S_i_param_0];
	ld.param.u64 	%rd5, [_Z13dotProductGPUPfS_S_i_param_1];
	ld.param.u64 	%rd3, [_Z13dotProductGPUPfS_S_i_param_2];
	ld.param.u32 	%r19, [_Z13dotProductGPUPfS_S_i_param_3];
	cvta.to.global.u64 	%rd1, %rd5;
	cvta.to.global.u64 	%rd2, %rd4;
	mov.u32 	%r1, %tid.x;
	mov.u32 	%r2, %ctaid.x;
	mov.u32 	%r3, %ntid.x;
	mad.lo.s32 	%r42, %r2, %r3, %r1;
	mov.u32 	%r20, %nctaid.x;
	mul.lo.s32 	%r5, %r3, %r20;
	setp.ge.s32 	%p1, %r42, %r19;
	mov.f32 	%f33, 0f00000000;
	@%p1 bra 	$L__BB0_7;
	add.s32 	%r21, %r42, %r5;
	max.s32 	%r22, %r19, %r21;
	setp.lt.s32 	%p2, %r21, %r19;
	selp.u32 	%r23, 1, 0, %p2;
	add.s32 	%r24, %r21, %r23;
	sub.s32 	%r25, %r22, %r24;
	div.u32 	%r26, %r25, %r5;
	add.s32 	%r6, %r26, %r23;
	and.b32  	%r27, %r6, 3;
	setp.eq.s32 	%p3, %r27, 3;
	mov.f32 	%f33, 0f00000000;
	@%p3 bra 	$L__BB0_4;
	add.s32 	%r28, %r6, 1;
	and.b32  	%r29, %r28, 3;
	neg.s32 	%r40, %r29;
	mov.f32 	%f33, 0f00000000;
$L__BB0_3:
	.pragma "nounroll";
	mul.wide.s32 	%rd6, %r42, 4;
	add.s64 	%rd7, %rd1, %rd6;
	add.s64 	%rd8, %rd2, %rd6;
	ld.global.f32 	%f12, [%rd8];
	ld.global.f32 	%f13, [%rd7];
	fma.rn.f32 	%f33, %f12, %f13, %f33;
	add.s32 	%r42, %r42, %r5;
	add.s32 	%r40, %r40, 1;
	setp.ne.s32 	%p4, %r40, 0;
	@%p4 bra 	$L__BB0_3;
$L__BB0_4:
	setp.lt.u32 	%p5, %r6, 3;
	@%p5 bra 	$L__BB0_7;
	mul.wide.s32 	%rd12, %r5, 4;
	shl.b32 	%r30, %r5, 2;
$L__BB0_6:
	mul.wide.s32 	%rd9, %r42, 4;
	add.s64 	%rd10, %rd2, %rd9;
	ld.global.f32 	%f14, [%rd10];
	add.s64 	%rd11, %rd1, %rd9;
	ld.global.f32 	%f15, [%rd11];
	fma.rn.f32 	%f16, %f14, %f15, %f33;
	add.s64 	%rd13, %rd10, %rd12;
	ld.global.f32 	%f17, [%rd13];
	add.s64 	%rd14, %rd11, %rd12;
	ld.global.f32 	%f18, [%rd14];
	fma.rn.f32 	%f19, %f17, %f18, %f16;
	add.s64 	%rd15, %rd13, %rd12;
	ld.global.f32 	%f20, [%rd15];
	add.s64 	%rd16, %rd14, %rd12;
	ld.global.f32 	%f21, [%rd16];
	fma.rn.f32 	%f22, %f20, %f21, %f19;
	add.s64 	%rd17, %rd15, %rd12;
	ld.global.f32 	%f23, [%rd17];
	add.s64 	%rd18, %rd16, %rd12;
	ld.global.f32 	%f24, [%rd18];
	fma.rn.f32 	%f33, %f23, %f24, %f22;
	add.s32 	%r42, %r30, %r42;
	setp.lt.s32 	%p6, %r42, %r19;
	@%p6 bra 	$L__BB0_6;
$L__BB0_7:
	shl.b32 	%r31, %r1, 2;
	mov.u32 	%r32, shared_mem;
	add.s32 	%r33, %r32, %r31;
	st.shared.f32 	[%r33], %f33;
	bar.sync 	0;
	setp.lt.u32 	%p7, %r3, 2;
	@%p7 bra 	$L__BB0_12;
	mov.b32 	%r44, 1;
$L__BB0_9:
	shl.b32 	%r16, %r44, 1;
	mul.lo.s32 	%r17, %r16, %r1;
	add.s32 	%r18, %r17, %r44;
	setp.ge.u32 	%p8, %r18, %r3;
	@%p8 bra 	$L__BB0_11;
	shl.b32 	%r35, %r18, 2;
	add.s32 	%r37, %r32, %r35;
	ld.shared.f32 	%f25, [%r37];
	shl.b32 	%r38, %r17, 2;
	add.s32 	%r39, %r32, %r38;
	ld.shared.f32 	%f26, [%r39];
	add.f32 	%f27, %f25, %f26;
	st.shared.f32 	[%r39], %f27;
$L__BB0_11:
	bar.sync 	0;
	setp.lt.u32 	%p9, %r16, %r3;
	mov.u32 	%r44, %r16;
	@%p9 bra 	$L__BB0_9;
$L__BB0_12:
	setp.ne.s32 	%p10, %r1, 0;
	@%p10 bra 	$L__BB0_14;
	ld.shared.f32 	%f28, [shared_mem];
	cvta.to.global.u64 	%rd19, %rd3;
	mul.wide.u32 	%rd20, %r2, 4;
	add.s64 	%rd21, %rd19, %rd20;
	st.global.f32 	[%rd21], %f28;
$L__BB0_14:
	ret;

}


// ===== COMPILED SASS (sm_100) =====

	.target	sm_100

	.elftype	@"ET_EXEC"


//--------------------- .note.nv.tkinfo           --------------------------
	.section	.note.nv.tkinfo,"",@"SHT_NOTE"
	.sectionflags	@"SHF_NOTE_NV_TKINFO"
	.tkinfo
        /*0018*/ 	.word	0x00000002
        /*0030*/ 	.string	""
        /*0030*/ 	.string	"ptxas"
        /*0030*/ 	.string	"Cuda compilation tools, release 13.0, V13.0.88"
        /*0030*/ 	.string	"Build cuda_13.0.r13.0/compiler.36424714_0"
        /*0030*/ 	.string	"-arch sm_100 -m 64 "



//--------------------- .note.nv.cuinfo           --------------------------
	.section	.note.nv.cuinfo,"",@"SHT_NOTE"
	.sectionflags	@"SHF_NOTE_NV_CUINFO"
        /*0018*/ 	.short	0x0002
        /*001a*/ 	.short	0x0064
        /*001c*/ 	.short	0x0082
	.zero		2


//--------------------- .nv.info                  --------------------------
	.section	.nv.info,"",@"SHT_CUDA_INFO"
	.align	4


	//----- nvinfo : EIATTR_REGCOUNT
	.align		4
        /*0000*/ 	.byte	0x04, 0x2f
        /*0002*/ 	.short	(.L_1 - .L_0)
	.align		4
.L_0:
        /*0004*/ 	.word	index@(_Z13dotProductGPUPfS_S_i)
        /*0008*/ 	.word	0x00000019


	//----- nvinfo : EIATTR_FRAME_SIZE
	.align		4
.L_1:
        /*000c*/ 	.byte	0x04, 0x11
        /*000e*/ 	.short	(.L_3 - .L_2)
	.align		4
.L_2:
        /*0010*/ 	.word	index@(_Z13dotProductGPUPfS_S_i)
        /*0014*/ 	.word	0x00000000


	//----- nvinfo : EIATTR_MIN_STACK_SIZE
	.align		4
.L_3:
        /*0018*/ 	.byte	0x04, 0x12
        /*001a*/ 	.short	(.L_5 - .L_4)
	.align		4
.L_4:
        /*001c*/ 	.word	index@(_Z13dotProductGPUPfS_S_i)
        /*0020*/ 	.word	0x00000000
.L_5:


//--------------------- .nv.compat                --------------------------
	.section	.nv.compat,"",@"SHT_CUDA_COMPAT_INFO"
	.align	4
        /*0000*/ 	.byte	0x02, 0x09, 0x00, 0x00, 0x02, 0x02, 0x01, 0x00, 0x02, 0x05, 0x05, 0x00, 0x03, 0x07, 0x01, 0x01
        /*0010*/ 	.byte	0x02, 0x03, 0x00, 0x00, 0x02, 0x06, 0x01, 0x00, 0x04, 0x0b, 0x08, 0x00, 0x09, 0x00, 0x00, 0x00
        /*0020*/ 	.byte	0x00, 0x00, 0x00, 0x00


//--------------------- .nv.info._Z13dotProductGPUPfS_S_i --------------------------
	.section	.nv.info._Z13dotProductGPUPfS_S_i,"",@"SHT_CUDA_INFO"
	.sectionflags	@""
	.align	4


	//----- nvinfo : EIATTR_CUDA_API_VERSION
	.align		4
        /*0000*/ 	.byte	0x04, 0x37
        /*0002*/ 	.short	(.L_7 - .L_6)
.L_6:
        /*0004*/ 	.word	0x00000082


	//----- nvinfo : EIATTR_KPARAM_INFO
	.align		4
.L_7:
        /*0008*/ 	.byte	0x04, 0x17
        /*000a*/ 	.short	(.L_9 - .L_8)
.L_8:
        /*000c*/ 	.word	0x00000000
        /*0010*/ 	.short	0x0003
        /*0012*/ 	.short	0x0018
        /*0014*/ 	.byte	0x00, 0xf0, 0x11, 0x00


	//----- nvinfo : EIATTR_KPARAM_INFO
	.align		4
.L_9:
        /*0018*/ 	.byte	0x04, 0x17
        /*001a*/ 	.short	(.L_11 - .L_10)
.L_10:
        /*001c*/ 	.word	0x00000000
        /*0020*/ 	.short	0x0002
        /*0022*/ 	.short	0x0010
        /*0024*/ 	.byte	0x00, 0xf5, 0x21, 0x00


	//----- nvinfo : EIATTR_KPARAM_INFO
	.align		4
.L_11:
        /*0028*/ 	.byte	0x04, 0x17
        /*002a*/ 	.short	(.L_13 - .L_12)
.L_12:
        /*002c*/ 	.word	0x00000000
        /*0030*/ 	.short	0x0001
        /*0032*/ 	.short	0x0008
        /*0034*/ 	.byte	0x00, 0xf5, 0x21, 0x00


	//----- nvinfo : EIATTR_KPARAM_INFO
	.align		4
.L_13:
        /*0038*/ 	.byte	0x04, 0x17
        /*003a*/ 	.short	(.L_15 - .L_14)
.L_14:
        /*003c*/ 	.word	0x00000000
        /*0040*/ 	.short	0x0000
        /*0042*/ 	.short	0x0000
        /*0044*/ 	.byte	0x00, 0xf5, 0x21, 0x00


	//----- nvinfo : EIATTR_SPARSE_MMA_MASK
	.align		4
.L_15:
        /*0048*/ 	.byte	0x03, 0x50
        /*004a*/ 	.short	0x0000


	//----- nvinfo : EIATTR_MAXREG_COUNT
	.align		4
        /*004c*/ 	.byte	0x03, 0x1b
        /*004e*/ 	.short	0x00ff


	//----- nvinfo : EIATTR_NUM_BARRIERS
	.align		4
        /*0050*/ 	.byte	0x02, 0x4c
        /*0052*/ 	.byte	0x01
	.zero		1


	//----- nvinfo : EIATTR_MERCURY_ISA_VERSION
	.align		4
        /*0054*/ 	.byte	0x03, 0x5f
        /*0056*/ 	.short	0x0101


	//----- nvinfo : EIATTR_VRC_CTA_INIT_COUNT
	.align		4
        /*0058*/ 	.byte	0x02, 0x4a
	.zero		1
	.zero		1


	//----- nvinfo : EIATTR_EXIT_INSTR_OFFSETS
	.align		4
        /*005c*/ 	.byte	0x04, 0x1c
        /*005e*/ 	.short	(.L_17 - .L_16)


	//   ....[0]....
.L_16:
        /*0060*/ 	.word	0x000006e0


	//   ....[1]....
        /*0064*/ 	.word	0x00000760


	//----- nvinfo : EIATTR_CRS_STACK_SIZE
	.align		4
.L_17:
        /*0068*/ 	.byte	0x04, 0x1e
        /*006a*/ 	.short	(.L_19 - .L_18)
.L_18:
        /*006c*/ 	.word	0x00000000


	//----- nvinfo : EIATTR_CBANK_PARAM_SIZE
	.align		4
.L_19:
        /*0070*/ 	.byte	0x03, 0x19
        /*0072*/ 	.short	0x001c


	//----- nvinfo : EIATTR_PARAM_CBANK
	.align		4
        /*0074*/ 	.byte	0x04, 0x0a
        /*0076*/ 	.short	(.L_21 - .L_20)
	.align		4
.L_20:
        /*0078*/ 	.word	index@(.nv.constant0._Z13dotProductGPUPfS_S_i)
        /*007c*/ 	.short	0x0380
        /*007e*/ 	.short	0x001c


	//----- nvinfo : EIATTR_SW_WAR
	.align		4
.L_21:
        /*0080*/ 	.byte	0x04, 0x36
        /*0082*/ 	.short	(.L_23 - .L_22)
.L_22:
        /*0084*/ 	.word	0x00000008
.L_23:


//--------------------- .nv.callgraph             --------------------------
	.section	.nv.callgraph,"",@"SHT_CUDA_CALLGRAPH"
	.align	4
	.sectionentsize	8
	.align		4
        /*0000*/ 	.word	0x00000000
	.align		4
        /*0004*/ 	.word	0xffffffff
	.align		4
        /*0008*/ 	.word	0x00000000
	.align		4
        /*000c*/ 	.word	0xfffffffe
	.align		4
        /*0010*/ 	.word	0x00000000
	.align		4
        /*0014*/ 	.word	0xfffffffd
	.align		4
        /*0018*/ 	.word	0x00000000
	.align		4
        /*001c*/ 	.word	0xfffffffc


//--------------------- .text._Z13dotProductGPUPfS_S_i --------------------------
	.section	.text._Z13dotProductGPUPfS_S_i,"ax",@progbits
	.align	128
        .global         _Z13dotProductGPUPfS_S_i
        .type           _Z13dotProductGPUPfS_S_i,@function
        .size           _Z13dotProductGPUPfS_S_i,(.L_x_9 - _Z13dotProductGPUPfS_S_i)
        .other          _Z13dotProductGPUPfS_S_i,@"STO_CUDA_ENTRY STV_DEFAULT"
_Z13dotProductGPUPfS_S_i:
.text._Z13dotProductGPUPfS_S_i:
[----:B------:R-:W-:Y:S01]  /*0000*/  LDC R1, c[0x0][0x37c] ;  /* 0x0000df00ff017b82 */ /* 0x000fe20000000800 */
[----:B------:R-:W0:Y:S01]  /*0010*/  S2R R3, SR_TID.X ;  /* 0x0000000000037919 */ /* 0x000e220000002100 */
[----:B------:R-:W0:Y:S06]  /*0020*/  LDCU UR7, c[0x0][0x360] ;  /* 0x00006c00ff0777ac */ /* 0x000e2c0008000800 */
[----:B------:R-:W1:Y:S01]  /*0030*/  LDC R5, c[0x0][0x370] ;  /* 0x0000dc00ff057b82 */ /* 0x000e620000000800 */
[----:B------:R-:W-:Y:S01]  /*0040*/  BSSY.RECONVERGENT B0, `(.L_x_0) ;  /* 0x0000051000007945 */ /* 0x000fe20003800200 */
[----:B------:R-:W0:Y:S01]  /*0050*/  S2R R0, SR_CTAID.X ;  /* 0x0000000000007919 */ /* 0x000e220000002500 */
[----:B------:R-:W2:Y:S01]  /*0060*/  LDCU UR4, c[0x0][0x398] ;  /* 0x00007300ff0477ac */ /* 0x000ea20008000800 */
[----:B------:R-:W-:Y:S01]  /*0070*/  HFMA2 R4, -RZ, RZ, 0, 0 ;  /* 0x00000000ff047431 */ /* 0x000fe200000001ff */
[----:B------:R-:W3:Y:S01]  /*0080*/  LDCU.64 UR8, c[0x0][0x358] ;  /* 0x00006b00ff0877ac */ /* 0x000ee20008000a00 */
[----:B0-----:R-:W-:-:S05]  /*0090*/  IMAD R2, R0, UR7, R3 ;  /* 0x0000000700027c24 */ /* 0x001fca000f8e0203 */
[----:B--2---:R-:W-:-:S13]  /*00a0*/  ISETP.GE.AND P0, PT, R2, UR4, PT ;  /* 0x0000000402007c0c */ /* 0x004fda000bf06270 */
[----:B-1-3--:R-:W-:Y:S05]  /*00b0*/  @P0 BRA `(.L_x_1) ;  /* 0x0000000400240947 */ /* 0x00afea0003800000 */
[----:B------:R-:W-:Y:S01]  /*00c0*/  IMAD R5, R5, UR7, RZ ;  /* 0x0000000705057c24 */ /* 0x000fe2000f8e02ff */
[----:B------:R-:W-:Y:S03]  /*00d0*/  BSSY.RECONVERGENT B1, `(.L_x_2) ;  /* 0x000002d000017945 */ /* 0x000fe60003800200 */
[----:B------:R-:W0:Y:S01]  /*00e0*/  I2F.U32.RP R10, R5 ;  /* 0x00000005000a7306 */ /* 0x000e220000209000 */
[C---:B------:R-:W-:Y:S01]  /*00f0*/  IMAD.IADD R4, R5.reuse, 0x1, R2 ;  /* 0x0000000105047824 */ /* 0x040fe200078e0202 */
[----:B------:R-:W-:Y:S02]  /*0100*/  IADD3 R11, PT, PT, RZ, -R5, RZ ;  /* 0x80000005ff0b7210 */ /* 0x000fe40007ffe0ff */
[----:B------:R-:W-:Y:S02]  /*0110*/  ISETP.NE.U32.AND P2, PT, R5, RZ, PT ;  /* 0x000000ff0500720c */ /* 0x000fe40003f45070 */
[----:B------:R-:W-:-:S02]  /*0120*/  ISETP.GE.AND P0, PT, R4, UR4, PT ;  /* 0x0000000404007c0c */ /* 0x000fc4000bf06270 */
[----:B------:R-:W-:Y:S02]  /*0130*/  VIMNMX R9, PT, PT, R4, UR4, !PT ;  /* 0x0000000404097c48 */ /* 0x000fe4000ffe0100 */
[----:B------:R-:W-:-:S04]  /*0140*/  SEL R8, RZ, 0x1, P0 ;  /* 0x00000001ff087807 */ /* 0x000fc80000000000 */
[----:B------:R-:W-:Y:S01]  /*0150*/  IADD3 R4, PT, PT, R9, -R4, -R8 ;  /* 0x8000000409047210 */ /* 0x000fe20007ffe808 */
[----:B0-----:R-:W0:Y:S02]  /*0160*/  MUFU.RCP R10, R10 ;  /* 0x0000000a000a7308 */ /* 0x001e240000001000 */
[----:B0-----:R-:W-:-:S06]  /*0170*/  VIADD R6, R10, 0xffffffe ;  /* 0x0ffffffe0a067836 */ /* 0x001fcc0000000000 */
[----:B------:R0:W1:Y:S02]  /*0180*/  F2I.FTZ.U32.TRUNC.NTZ R7, R6 ;  /* 0x0000000600077305 */ /* 0x000064000021f000 */
[----:B0-----:R-:W-:Y:S01]  /*0190*/  MOV R6, RZ ;  /* 0x000000ff00067202 */ /* 0x001fe20000000f00 */
[----:B-1----:R-:W-:-:S04]  /*01a0*/  IMAD R11, R11, R7, RZ ;  /* 0x000000070b0b7224 */ /* 0x002fc800078e02ff */
[----:B------:R-:W-:-:S06]  /*01b0*/  IMAD.HI.U32 R7, R7, R11, R6 ;  /* 0x0000000b07077227 */ /* 0x000fcc00078e0006 */
[----:B------:R-:W-:-:S04]  /*01c0*/  IMAD.HI.U32 R7, R7, R4, RZ ;  /* 0x0000000407077227 */ /* 0x000fc800078e00ff */
[----:B------:R-:W-:-:S04]  /*01d0*/  IMAD.MOV R6, RZ, RZ, -R7 ;  /* 0x000000ffff067224 */ /* 0x000fc800078e0a07 */
[----:B------:R-:W-:-:S05]  /*01e0*/  IMAD R4, R5, R6, R4 ;  /* 0x0000000605047224 */ /* 0x000fca00078e0204 */
[----:B------:R-:W-:-:S13]  /*01f0*/  ISETP.GE.U32.AND P0, PT, R4, R5, PT ;  /* 0x000000050400720c */ /* 0x000fda0003f06070 */
[----:B------:R-:W-:Y:S01]  /*0200*/  @P0 IADD3 R4, PT, PT, -R5, R4, RZ ;  /* 0x0000000405040210 */ /* 0x000fe20007ffe1ff */
[----:B------:R-:W-:-:S03]  /*0210*/  @P0 VIADD R7, R7, 0x1 ;  /* 0x0000000107070836 */ /* 0x000fc60000000000 */
[----:B------:R-:W-:-:S13]  /*0220*/  ISETP.GE.U32.AND P1, PT, R4, R5, PT ;  /* 0x000000050400720c */ /* 0x000fda0003f26070 */
[----:B------:R-:W-:Y:S02]  /*0230*/  @P1 IADD3 R7, PT, PT, R7, 0x1, RZ ;  /* 0x0000000107071810 */ /* 0x000fe40007ffe0ff */
[----:B------:R-:W-:-:S05]  /*0240*/  @!P2 LOP3.LUT R7, RZ, R5, RZ, 0x33, !PT ;  /* 0x00000005ff07a212 */ /* 0x000fca00078e33ff */
[----:B------:R-:W-:-:S05]  /*0250*/  IMAD.IADD R10, R8, 0x1, R7 ;  /* 0x00000001080a7824 */ /* 0x000fca00078e0207 */
[C---:B------:R-:W-:Y:S02]  /*0260*/  LOP3.LUT R4, R10.reuse, 0x3, RZ, 0xc0, !PT ;  /* 0x000000030a047812 */ /* 0x040fe400078ec0ff */
[----:B------:R-:W-:Y:S02]  /*0270*/  ISETP.GE.U32.AND P1, PT, R10, 0x3, PT ;  /* 0x000000030a00780c */ /* 0x000fe40003f26070 */
[----:B------:R-:W-:Y:S02]  /*0280*/  ISETP.NE.AND P0, PT, R4, 0x3, PT ;  /* 0x000000030400780c */ /* 0x000fe40003f05270 */
[----:B------:R-:W-:-:S11]  /*0290*/  MOV R4, RZ ;  /* 0x000000ff00047202 */ /* 0x000fd60000000f00 */
[----:B------:R-:W-:Y:S05]  /*02a0*/  @!P0 BRA `(.L_x_3) ;  /* 0x00000000003c8947 */ /* 0x000fea0003800000 */
[----:B------:R-:W0:Y:S01]  /*02b0*/  LDC.64 R6, c[0x0][0x380] ;  /* 0x0000e000ff067b82 */ /* 0x000e220000000a00 */
[----:B------:R-:W-:-:S04]  /*02c0*/  IADD3 R4, PT, PT, R10, 0x1, RZ ;  /* 0x000000010a047810 */ /* 0x000fc80007ffe0ff */
[----:B------:R-:W-:Y:S01]  /*02d0*/  LOP3.LUT R10, R4, 0x3, RZ, 0xc0, !PT ;  /* 0x00000003040a7812 */ /* 0x000fe200078ec0ff */
[----:B------:R-:W-:Y:S02]  /*02e0*/  IMAD.MOV.U32 R4, RZ, RZ, RZ ;  /* 0x000000ffff047224 */ /* 0x000fe400078e00ff */
[----:B------:R-:W1:Y:S01]  /*02f0*/  LDC.64 R8, c[0x0][0x388] ;  /* 0x0000e200ff087b82 */ /* 0x000e620000000a00 */
[----:B------:R-:W-:-:S07]  /*0300*/  IADD3 R14, PT, PT, -R10, RZ, RZ ;  /* 0x000000ff0a0e7210 */ /* 0x000fce0007ffe1ff */
.L_x_4:
[----:B-1----:R-:W-:-:S04]  /*0310*/  IMAD.WIDE R10, R2, 0x4, R8 ;  /* 0x00000004020a7825 */ /* 0x002fc800078e0208 */
[----:B0-----:R-:W-:Y:S02]  /*0320*/  IMAD.WIDE R12, R2, 0x4, R6 ;  /* 0x00000004020c7825 */ /* 0x001fe400078e0206 */
[----:B------:R-:W2:Y:S04]  /*0330*/  LDG.E R10, desc[UR8][R10.64] ;  /* 0x000000080a0a7981 */ /* 0x000ea8000c1e1900 */
[----:B------:R-:W2:Y:S01]  /*0340*/  LDG.E R13, desc[UR8][R12.64] ;  /* 0x000000080c0d7981 */ /* 0x000ea2000c1e1900 */
[----:B------:R-:W-:Y:S01]  /*0350*/  IADD3 R14, PT, PT, R14, 0x1, RZ ;  /* 0x000000010e0e7810 */ /* 0x000fe20007ffe0ff */
[----:B------:R-:W-:-:S03]  /*0360*/  IMAD.IADD R2, R5, 0x1, R2 ;  /* 0x0000000105027824 */ /* 0x000fc600078e0202 */
[----:B------:R-:W-:Y:S01]  /*0370*/  ISETP.NE.AND P0, PT, R14, RZ, PT ;  /* 0x000000ff0e00720c */ /* 0x000fe20003f05270 */
[----:B--2---:R-:W-:-:S12]  /*0380*/  FFMA R4, R13, R10, R4 ;  /* 0x0000000a0d047223 */ /* 0x004fd80000000004 */
[----:B------:R-:W-:Y:S05]  /*0390*/  @P0 BRA `(.L_x_4) ;  /* 0xfffffffc00dc0947 */ /* 0x000fea000383ffff */
.L_x_3:
[----:B------:R-:W-:Y:S05]  /*03a0*/  BSYNC.RECONVERGENT B1 ;  /* 0x0000000000017941 */ /* 0x000fea0003800200 */
.L_x_2:
[----:B------:R-:W-:Y:S05]  /*03b0*/  @!P1 BRA `(.L_x_1) ;  /* 0x0000000000649947 */ /* 0x000fea0003800000 */
.L_x_5:
[----:B------:R-:W0:Y:S08]  /*03c0*/  LDC.64 R6, c[0x0][0x380] ;  /* 0x0000e000ff067b82 */ /* 0x000e300000000a00 */
[----:B------:R-:W1:Y:S01]  /*03d0*/  LDC.64 R8, c[0x0][0x388] ;  /* 0x0000e200ff087b82 */ /* 0x000e620000000a00 */
[----:B0-----:R-:W-:-:S04]  /*03e0*/  IMAD.WIDE R18, R2, 0x4, R6 ;  /* 0x0000000402127825 */ /* 0x001fc800078e0206 */
[----:B------:R-:W-:Y:S02]  /*03f0*/  IMAD.WIDE R10, R5, 0x4, R18 ;  /* 0x00000004050a7825 */ /* 0x000fe400078e0212 */
[----:B------:R-:W2:Y:S02]  /*0400*/  LDG.E R19, desc[UR8][R18.64] ;  /* 0x0000000812137981 */ /* 0x000ea4000c1e1900 */
[----:B-1----:R-:W-:-:S04]  /*0410*/  IMAD.WIDE R20, R2, 0x4, R8 ;  /* 0x0000000402147825 */ /* 0x002fc800078e0208 */
[C---:B------:R-:W-:Y:S02]  /*0420*/  IMAD.WIDE R12, R5.reuse, 0x4, R20 ;  /* 0x00000004050c7825 */ /* 0x040fe400078e0214 */
[----:B------:R-:W2:Y:S02]  /*0430*/  LDG.E R20, desc[UR8][R20.64] ;  /* 0x0000000814147981 */ /* 0x000ea4000c1e1900 */
[C---:B------:R-:W-:Y:S02]  /*0440*/  IMAD.WIDE R14, R5.reuse, 0x4, R10 ;  /* 0x00000004050e7825 */ /* 0x040fe400078e020a */
[----:B------:R-:W3:Y:S02]  /*0450*/  LDG.E R10, desc[UR8][R10.64] ;  /* 0x000000080a0a7981 */ /* 0x000ee4000c1e1900 */
[C---:B------:R-:W-:Y:S02]  /*0460*/  IMAD.WIDE R6, R5.reuse, 0x4, R12 ;  /* 0x0000000405067825 */ /* 0x040fe400078e020c */
[----:B------:R-:W3:Y:S02]  /*0470*/  LDG.E R12, desc[UR8][R12.64] ;  /* 0x000000080c0c7981 */ /* 0x000ee4000c1e1900 */
[----:B------:R-:W-:-:S02]  /*0480*/  IMAD.WIDE R16, R5, 0x4, R14 ;  /* 0x0000000405107825 */ /* 0x000fc400078e020e */
[----:B------:R-:W4:Y:S02]  /*0490*/  LDG.E R22, desc[UR8][R14.64] ;  /* 0x000000080e167981 */ /* 0x000f24000c1e1900 */
[C---:B------:R-:W-:Y:S02]  /*04a0*/  IMAD.WIDE R8, R5.reuse, 0x4, R6 ;  /* 0x0000000405087825 */ /* 0x040fe400078e0206 */
[----:B------:R-:W4:Y:S04]  /*04b0*/  LDG.E R6, desc[UR8][R6.64] ;  /* 0x0000000806067981 */ /* 0x000f28000c1e1900 */
[----:B------:R-:W5:Y:S04]  /*04c0*/  LDG.E R16, desc[UR8][R16.64] ;  /* 0x0000000810107981 */ /* 0x000f68000c1e1900 */
[----:B------:R-:W5:Y:S01]  /*04d0*/  LDG.E R8, desc[UR8][R8.64] ;  /* 0x0000000808087981 */ /* 0x000f62000c1e1900 */
[----:B------:R-:W-:-:S04]  /*04e0*/  LEA R2, R5, R2, 0x2 ;  /* 0x0000000205027211 */ /* 0x000fc800078e10ff */
[----:B------:R-:W-:Y:S01]  /*04f0*/  ISETP.GE.AND P0, PT, R2, UR4, PT ;  /* 0x0000000402007c0c */ /* 0x000fe2000bf06270 */
[----:B--2---:R-:W-:-:S04]  /*0500*/  FFMA R19, R19, R20, R4 ;  /* 0x0000001413137223 */ /* 0x004fc80000000004 */
[----:B---3--:R-:W-:-:S04]  /*0510*/  FFMA R19, R10, R12, R19 ;  /* 0x0000000c0a137223 */ /* 0x008fc80000000013 */
[----:B----4-:R-:W-:-:S04]  /*0520*/  FFMA R19, R22, R6, R19 ;  /* 0x0000000616137223 */ /* 0x010fc80000000013 */
[----:B-----5:R-:W-:Y:S01]  /*0530*/  FFMA R4, R16, R8, R19 ;  /* 0x0000000810047223 */ /* 0x020fe20000000013 */
[----:B------:R-:W-:Y:S06]  /*0540*/  @!P0 BRA `(.L_x_5) ;  /* 0xfffffffc009c8947 */ /* 0x000fec000383ffff */
.L_x_1:
[----:B------:R-:W-:Y:S05]  /*0550*/  BSYNC.RECONVERGENT B0 ;  /* 0x0000000000007941 */ /* 0x000fea0003800200 */
.L_x_0:
[----:B------:R-:W0:Y:S01]  /*0560*/  S2UR UR5, SR_CgaCtaId ;  /* 0x00000000000579c3 */ /* 0x000e220000008800 */
[----:B------:R-:W-:Y:S01]  /*0570*/  UMOV UR4, 0x400 ;  /* 0x0000040000047882 */ /* 0x000fe20000000000 */
[----:B------:R-:W-:Y:S01]  /*0580*/  UISETP.GE.U32.AND UP0, UPT, UR7, 0x2, UPT ;  /* 0x000000020700788c */ /* 0x000fe2000bf06070 */
[----:B------:R-:W-:Y:S01]  /*0590*/  ISETP.NE.AND P1, PT, R3, RZ, PT ;  /* 0x000000ff0300720c */ /* 0x000fe20003f25270 */
[----:B0-----:R-:W-:-:S06]  /*05a0*/  ULEA UR4, UR5, UR4, 0x18 ;  /* 0x0000000405047291 */ /* 0x001fcc000f8ec0ff */
[----:B------:R-:W-:-:S05]  /*05b0*/  LEA R5, R3, UR4, 0x2 ;  /* 0x0000000403057c11 */ /* 0x000fca000f8e10ff */
[----:B------:R0:W-:Y:S01]  /*05c0*/  STS [R5], R4 ;  /* 0x0000000405007388 */ /* 0x0001e20000000800 */
[----:B------:R-:W-:Y:S06]  /*05d0*/  BAR.SYNC.DEFER_BLOCKING 0x0 ;  /* 0x0000000000007b1d */ /* 0x000fec0000010000 */
[----:B------:R-:W-:Y:S05]  /*05e0*/  BRA.U !UP0, `(.L_x_6) ;  /* 0x00000001083c7547 */ /* 0x000fea000b800000 */
[----:B------:R-:W-:-:S05]  /*05f0*/  UMOV UR5, 0x1 ;  /* 0x0000000100057882 */ /* 0x000fca0000000000 */
.L_x_7:
[----:B------:R-:W-:-:S04]  /*0600*/  USHF.L.U32 UR6, UR5, 0x1, URZ ;  /* 0x0000000105067899 */ /* 0x000fc800080006ff */
[----:B------:R-:W-:Y:S02]  /*0610*/  UISETP.GE.U32.AND UP0, UPT, UR6, UR7, UPT ;  /* 0x000000070600728c */ /* 0x000fe4000bf06070 */
[----:B01----:R-:W-:-:S05]  /*0620*/  IMAD R4, R3, UR6, RZ ;  /* 0x0000000603047c24 */ /* 0x003fca000f8e02ff */
[----:B------:R-:W-:Y:S01]  /*0630*/  IADD3 R2, PT, PT, R4, UR5, RZ ;  /* 0x0000000504027c10 */ /* 0x000fe2000fffe0ff */
[----:B------:R-:W-:-:S03]  /*0640*/  UMOV UR5, UR6 ;  /* 0x0000000600057c82 */ /* 0x000fc60008000000 */
[----:B------:R-:W-:-:S13]  /*0650*/  ISETP.GE.U32.AND P0, PT, R2, UR7, PT ;  /* 0x0000000702007c0c */ /* 0x000fda000bf06070 */
[----:B------:R-:W-:Y:S02]  /*0660*/  @!P0 LEA R2, R2, UR4, 0x2 ;  /* 0x0000000402028c11 */ /* 0x000fe4000f8e10ff */
[----:B------:R-:W-:-:S04]  /*0670*/  @!P0 LEA R4, R4, UR4, 0x2 ;  /* 0x0000000404048c11 */ /* 0x000fc8000f8e10ff */
[----:B------:R-:W-:Y:S04]  /*0680*/  @!P0 LDS R2, [R2] ;  /* 0x0000000002028984 */ /* 0x000fe80000000800 */
[----:B------:R-:W0:Y:S02]  /*0690*/  @!P0 LDS R5, [R4] ;  /* 0x0000000004058984 */ /* 0x000e240000000800 */
[----:B0-----:R-:W-:-:S05]  /*06a0*/  @!P0 FADD R5, R2, R5 ;  /* 0x0000000502058221 */ /* 0x001fca0000000000 */
[----:B------:R1:W-:Y:S01]  /*06b0*/  @!P0 STS [R4], R5 ;  /* 0x0000000504008388 */ /* 0x0003e20000000800 */
[----:B------:R-:W-:Y:S06]  /*06c0*/  BAR.SYNC.DEFER_BLOCKING 0x0 ;  /* 0x0000000000007b1d */ /* 0x000fec0000010000 */
[----:B------:R-:W-:Y:S05]  /*06d0*/  BRA.U !UP0, `(.L_x_7) ;  /* 0xfffffffd08c87547 */ /* 0x000fea000b83ffff */
.L_x_6:
[----:B------:R-:W-:Y:S05]  /*06e0*/  @P1 EXIT ;  /* 0x000000000000194d */ /* 0x000fea0003800000 */
[----:B------:R-:W2:Y:S01]  /*06f0*/  S2UR UR5, SR_CgaCtaId ;  /* 0x00000000000579c3 */ /* 0x000ea20000008800 */
[----:B------:R-:W-:-:S07]  /*0700*/  UMOV UR4, 0x400 ;  /* 0x0000040000047882 */ /* 0x000fce0000000000 */
[----:B------:R-:W3:Y:S01]  /*0710*/  LDC.64 R2, c[0x0][0x390] ;  /* 0x0000e400ff027b82 */ /* 0x000ee20000000a00 */
[----:B--2---:R-:W-:Y:S01]  /*0720*/  ULEA UR4, UR5, UR4, 0x18 ;  /* 0x0000000405047291 */ /* 0x004fe2000f8ec0ff */
[----:B---3--:R-:W-:-:S08]  /*0730*/  IMAD.WIDE.U32 R2, R0, 0x4, R2 ;  /* 0x0000000400027825 */ /* 0x008fd000078e0002 */
[----:B01----:R-:W0:Y:S04]  /*0740*/  LDS R5, [UR4] ;  /* 0x00000004ff057984 */ /* 0x003e280008000800 */
[----:B0-----:R-:W-:Y:S01]  /*0750*/  STG.E desc[UR8][R2.64], R5 ;  /* 0x0000000502007986 */ /* 0x001fe2000c101908 */
[----:B------:R-:W-:Y:S05]  /*0760*/  EXIT ;  /* 0x000000000000794d */ /* 0x000fea0003800000 */
.L_x_8:
[----:B------:R-:W-:-:S00]  /*0770*/  BRA `(.L_x_8) ;  /* 0xfffffffc00fc7947 */ /* 0x000fc0000383ffff */
[----:B------:R-:W-:-:S00]  /*0780*/  NOP ;  /* 0x0000000000007918 */ /* 0x000fc00000000000 */
[----:B------:R-:W-:-:S00]  /*0790*/  NOP ;  /* 0x0000000000007918 */ /* 0x000fc00000000000 */
[----:B------:R-:W-:-:S00]  /*07a0*/  NOP ;  /* 0x0000000000007918 */ /* 0x000fc00000000000 */
[----:B------:R-:W-:-:S00]  /*07b0*/  NOP ;  /* 0x0000000000007918 */ /* 0x000fc00000000000 */
[----:B------:R-:W-:-:S00]  /*07c0*/  NOP ;  /* 0x0000000000007918 */ /* 0x000fc00000000000 */
[----:B------:R-:W-:-:S00]  /*07d0*/  NOP ;  /* 0x0000000000007918 */ /* 0x000fc00000000000 */
[----:B------:R-:W-:-:S00]  /*07e0*/  NOP ;  /* 0x0000000000007918 */ /* 0x000fc00000000000 */
[----:B------:R-:W-:-:S00]  /*07f0*/  NOP ;  /* 0x0000000000007918 */ /* 0x000fc00000000000 */
.L_x_9:


//--------------------- .nv.shared._Z13dotProductGPUPfS_S_i --------------------------
	.section	.nv.shared._Z13dotProductGPUPfS_S_i,"aw",@nobits
	.sectionflags	@""
	.align	16
	.zero		1024


//--------------------- .nv.shared.reserved.0     --------------------------
	.section	.nv.shared.reserved.0,"aw",@nobits
	.weak		__nv_reservedSMEM_offset_0_alias
	.size		__nv_reservedSMEM_offset_0_alias, 0, 64
	.other		__nv_reservedSMEM_offset_0_alias,@"STO_CUDA_RESERVED_SHARED STV_DEFAULT"
__nv_reservedSMEM_offset_0_alias:
	.zero		0
	.zero		64


//--------------------- .nv.constant0._Z13dotProductGPUPfS_S_i --------------------------
	.section	.nv.constant0._Z13dotProductGPUPfS_S_i,"a",@progbits
	.sectionflags	@""
	.align	4
.nv.constant0._Z13dotProductGPUPfS_S_i:
	.zero		924


//--------------------- SYMBOLS --------------------------

	.type		.nv.reservedSmem.offset0,@object
	.size		.nv.reservedSmem.offset0,0x4
	.type		.nv.reservedSmem.cap,@object
	.size		.nv.reservedSmem.cap,0x4
